//
// Generated by NVIDIA NVVM Compiler
//
// Compiler Build ID: CL-36424714
// Cuda compilation tools, release 13.0, V13.0.88
// Based on NVVM 20.0.0
//

.version 9.0
.target sm_100
.address_size 64

	// .globl	_Z10naive_tanhPfS_

.visible .entry _Z10naive_tanhPfS_(
	.param .u64 .ptr .align 1 _Z10naive_tanhPfS__param_0,
	.param .u64 .ptr .align 1 _Z10naive_tanhPfS__param_1
)
{
	.reg .pred 	%p<3>;
	.reg .b32 	%r<5>;
	.reg .b32 	%f<17>;
	.reg .b64 	%rd<8>;

	ld.param.u64 	%rd1, [_Z10naive_tanhPfS__param_0];
	ld.param.u64 	%rd2, [_Z10naive_tanhPfS__param_1];
	cvta.to.global.u64 	%rd3, %rd2;
	cvta.to.global.u64 	%rd4, %rd1;
	mov.u32 	%r1, %ctaid.x;
	mov.u32 	%r2, %ntid.x;
	mov.u32 	%r3, %tid.x;
	mad.lo.s32 	%r4, %r1, %r2, %r3;
	mul.wide.s32 	%rd5, %r4, 4;
	add.s64 	%rd6, %rd4, %rd5;
	ld.global.f32 	%f1, [%rd6];
	abs.f32 	%f2, %f1;
	mul.f32 	%f3, %f2, 0f4038AA3B;
	ex2.approx.ftz.f32 	%f4, %f3;
	add.f32 	%f5, %f4, 0f3F800000;
	rcp.approx.ftz.f32 	%f6, %f5;
	fma.rn.f32 	%f7, %f6, 0fC0000000, 0f3F800000;
	setp.ge.f32 	%p1, %f2, 0f41102CB4;
	selp.f32 	%f8, 0f3F800000, %f7, %p1;
	copysign.f32 	%f9, %f1, %f8;
	mul.f32 	%f10, %f1, %f1;
	fma.rn.f32 	%f11, %f10, 0f3C80F082, 0fBD563CAE;
	fma.rn.f32 	%f12, %f11, %f10, 0f3E085941;
	fma.rn.f32 	%f13, %f12, %f10, 0fBEAAA9ED;
	fma.rn.f32 	%f14, %f13, %f10, 0f00000000;
	fma.rn.f32 	%f15, %f14, %f1, %f1;
	setp.ge.f32 	%p2, %f2, 0f3F19999A;
	selp.f32 	%f16, %f9, %f15, %p2;
	add.s64 	%rd7, %rd3, %rd5;
	st.global.f32 	[%rd7], %f16;
	ret;

}


// ===== COMPILED SASS (sm_100) =====

	.target	sm_100

	.elftype	@"ET_EXEC"


//--------------------- .note.nv.tkinfo           --------------------------
	.section	.note.nv.tkinfo,"",@"SHT_NOTE"
	.sectionflags	@"SHF_NOTE_NV_TKINFO"
	.tkinfo
        /*0018*/ 	.word	0x00000002
        /*0030*/ 	.string	""
        /*0030*/ 	.string	"ptxas"
        /*0030*/ 	.string	"Cuda compilation tools, release 13.0, V13.0.88"
        /*0030*/ 	.string	"Build cuda_13.0.r13.0/compiler.36424714_0"
        /*0030*/ 	.string	"-arch sm_100 -m 64 "



//--------------------- .note.nv.cuinfo           --------------------------
	.section	.note.nv.cuinfo,"",@"SHT_NOTE"
	.sectionflags	@"SHF_NOTE_NV_CUINFO"
        /*0018*/ 	.short	0x0002
        /*001a*/ 	.short	0x0064
        /*001c*/ 	.short	0x0082
	.zero		2


//--------------------- .nv.info                  --------------------------
	.section	.nv.info,"",@"SHT_CUDA_INFO"
	.align	4


	//----- nvinfo : EIATTR_REGCOUNT
	.align		4
        /*0000*/ 	.byte	0x04, 0x2f
        /*0002*/ 	.short	(.L_1 - .L_0)
	.align		4
.L_0:
        /*0004*/ 	.word	index@(_Z10naive_tanhPfS_)
        /*0008*/ 	.word	0x0000000e


	//----- nvinfo : EIATTR_FRAME_SIZE
	.align		4
.L_1:
        /*000c*/ 	.byte	0x04, 0x11
        /*000e*/ 	.short	(.L_3 - .L_2)
	.align		4
.L_2:
        /*0010*/ 	.word	index@(_Z10naive_tanhPfS_)
        /*0014*/ 	.word	0x00000000


	//----- nvinfo : EIATTR_MIN_STACK_SIZE
	.align		4
.L_3:
        /*0018*/ 	.byte	0x04, 0x12
        /*001a*/ 	.short	(.L_5 - .L_4)
	.align		4
.L_4:
        /*001c*/ 	.word	index@(_Z10naive_tanhPfS_)
        /*0020*/ 	.word	0x00000000
.L_5:


//--------------------- .nv.compat                --------------------------
	.section	.nv.compat,"",@"SHT_CUDA_COMPAT_INFO"
	.align	4
        /*0000*/ 	.byte	0x02, 0x09, 0x00, 0x00, 0x02, 0x02, 0x01, 0x00, 0x02, 0x05, 0x05, 0x00, 0x03, 0x07, 0x01, 0x01
        /*0010*/ 	.byte	0x02, 0x03, 0x00, 0x00, 0x02, 0x06, 0x01, 0x00, 0x04, 0x0b, 0x08, 0x00, 0x01, 0x00, 0x00, 0x00
        /*0020*/ 	.byte	0x00, 0x00, 0x00, 0x00


//--------------------- .nv.info._Z10naive_tanhPfS_ --------------------------
	.section	.nv.info._Z10naive_tanhPfS_,"",@"SHT_CUDA_INFO"
	.sectionflags	@""
	.align	4


	//----- nvinfo : EIATTR_CUDA_API_VERSION
	.align		4
        /*0000*/ 	.byte	0x04, 0x37
        /*0002*/ 	.short	(.L_7 - .L_6)
.L_6:
        /*0004*/ 	.word	0x00000082


	//----- nvinfo : EIATTR_KPARAM_INFO
	.align		4
.L_7:
        /*0008*/ 	.byte	0x04, 0x17
        /*000a*/ 	.short	(.L_9 - .L_8)
.L_8:
        /*000c*/ 	.word	0x00000000
        /*0010*/ 	.short	0x0001
        /*0012*/ 	.short	0x0008
        /*0014*/ 	.byte	0x00, 0xf5, 0x21, 0x00


	//----- nvinfo : EIATTR_KPARAM_INFO
	.align		4
.L_9:
        /*0018*/ 	.byte	0x04, 0x17
        /*001a*/ 	.short	(.L_11 - .L_10)
.L_10:
        /*001c*/ 	.word	0x00000000
        /*0020*/ 	.short	0x0000
        /*0022*/ 	.short	0x0000
        /*0024*/ 	.byte	0x00, 0xf5, 0x21, 0x00


	//----- nvinfo : EIATTR_SPARSE_MMA_MASK
	.align		4
.L_11:
        /*0028*/ 	.byte	0x03, 0x50
        /*002a*/ 	.short	0x0000


	//----- nvinfo : EIATTR_MAXREG_COUNT
	.align		4
        /*002c*/ 	.byte	0x03, 0x1b
        /*002e*/ 	.short	0x00ff


	//----- nvinfo : EIATTR_MERCURY_ISA_VERSION
	.align		4
        /*0030*/ 	.byte	0x03, 0x5f
        /*0032*/ 	.short	0x0101


	//----- nvinfo : EIATTR_VRC_CTA_INIT_COUNT
	.align		4
        /*0034*/ 	.byte	0x02, 0x4a
	.zero		1
	.zero		1


	//----- nvinfo : EIATTR_EXIT_INSTR_OFFSETS
	.align		4
        /*0038*/ 	.byte	0x04, 0x1c
        /*003a*/ 	.short	(.L_13 - .L_12)


	//   ....[0]....
.L_12:
        /*003c*/ 	.word	0x000001d0


	//----- nvinfo : EIATTR_CBANK_PARAM_SIZE
	.align		4
.L_13:
        /*0040*/ 	.byte	0x03, 0x19
        /*0042*/ 	.short	0x0010


	//----- nvinfo : EIATTR_PARAM_CBANK
	.align		4
        /*0044*/ 	.byte	0x04, 0x0a
        /*0046*/ 	.short	(.L_15 - .L_14)
	.align		4
.L_14:
        /*0048*/ 	.word	index@(.nv.constant0._Z10naive_tanhPfS_)
        /*004c*/ 	.short	0x0380
        /*004e*/ 	.short	0x0010


	//----- nvinfo : EIATTR_SW_WAR
	.align		4
.L_15:
        /*0050*/ 	.byte	0x04, 0x36
        /*0052*/ 	.short	(.L_17 - .L_16)
.L_16:
        /*0054*/ 	.word	0x00000008
.L_17:


//--------------------- .nv.callgraph             --------------------------
	.section	.nv.callgraph,"",@"SHT_CUDA_CALLGRAPH"
	.align	4
	.sectionentsize	8
	.align		4
        /*0000*/ 	.word	0x00000000
	.align		4
        /*0004*/ 	.word	0xffffffff
	.align		4
        /*0008*/ 	.word	0x00000000
	.align		4
        /*000c*/ 	.word	0xfffffffe
	.align		4
        /*0010*/ 	.word	0x00000000
	.align		4
        /*0014*/ 	.word	0xfffffffd
	.align		4
        /*0018*/ 	.word	0x00000000
	.align		4
        /*001c*/ 	.word	0xfffffffc


//--------------------- .text._Z10naive_tanhPfS_  --------------------------
	.section	.text._Z10naive_tanhPfS_,"ax",@progbits
	.align	128
        .global         _Z10naive_tanhPfS_
        .type           _Z10naive_tanhPfS_,@function
        .size           _Z10naive_tanhPfS_,(.L_x_1 - _Z10naive_tanhPfS_)
        .other          _Z10naive_tanhPfS_,@"STO_CUDA_ENTRY STV_DEFAULT"
_Z10naive_tanhPfS_:
.text._Z10naive_tanhPfS_:
[----:B------:R-:W-:Y:S01]  /*0000*/  LDC R1, c[0x0][0x37c] ;  /* 0x0000df00ff017b82 */ /* 0x000fe20000000800 */
[----:B------:R-:W0:Y:S07]  /*0010*/  S2R R0, SR_TID.X ;  /* 0x0000000000007919 */ /* 0x000e2e0000002100 */
[----:B------:R-:W0:Y:S01]  /*0020*/  S2UR UR6, SR_CTAID.X ;  /* 0x00000000000679c3 */ /* 0x000e220000002500 */
[----:B------:R-:W1:Y:S07]  /*0030*/  LDCU.64 UR4, c[0x0][0x358] ;  /* 0x00006b00ff0477ac */ /* 0x000e6e0008000a00 */
[----:B------:R-:W0:Y:S08]  /*0040*/  LDC R7, c[0x0][0x360] ;  /* 0x0000d800ff077b82 */ /* 0x000e300000000800 */
[----:B------:R-:W2:Y:S08]  /*0050*/  LDC.64 R2, c[0x0][0x380] ;  /* 0x0000e000ff027b82 */ /* 0x000eb00000000a00 */
[----:B------:R-:W3:Y:S01]  /*0060*/  LDC.64 R4, c[0x0][0x388] ;  /* 0x0000e200ff047b82 */ /* 0x000ee20000000a00 */
[----:B0-----:R-:W-:-:S04]  /*0070*/  IMAD R7, R7, UR6, R0 ;  /* 0x0000000607077c24 */ /* 0x001fc8000f8e0200 */
[----:B--2---:R-:W-:-:S05]  /*0080*/  IMAD.WIDE R2, R7, 0x4, R2 ;  /* 0x0000000407027825 */ /* 0x004fca00078e0202 */
[----:B-1----:R3:W2:Y:S01]  /*0090*/  LDG.E R6, desc[UR4][R2.64] ;  /* 0x0000000402067981 */ /* 0x0026a2000c1e1900 */
[----:B------:R-:W-:Y:S01]  /*00a0*/  MOV R10, 0x3c80f082 ;  /* 0x3c80f082000a7802 */ /* 0x000fe20000000f00 */
[----:B------:R-:W-:Y:S02]  /*00b0*/  HFMA2 R9, -RZ, RZ, 1.875, 0 ;  /* 0x3f800000ff097431 */ /* 0x000fe400000001ff */
[----:B---3--:R-:W-:-:S04]  /*00c0*/  IMAD.WIDE R2, R7, 0x4, R4 ;  /* 0x0000000407027825 */ /* 0x008fc800078e0204 */
[C---:B--2---:R-:W-:Y:S01]  /*00d0*/  FMUL R0, |R6|.reuse, 2.8853900432586669922 ;  /* 0x4038aa3b06007820 */ /* 0x044fe20000400200 */
[C---:B------:R-:W-:Y:S01]  /*00e0*/  FMUL R11, R6.reuse, R6 ;  /* 0x00000006060b7220 */ /* 0x040fe20000400000 */
[C---:B------:R-:W-:Y:S02]  /*00f0*/  FSETP.GE.AND P1, PT, |R6|.reuse, 0.60000002384185791016, PT ;  /* 0x3f19999a0600780b */ /* 0x040fe40003f26200 */
[----:B------:R-:W-:Y:S01]  /*0100*/  FSETP.GE.AND P0, PT, |R6|, 9.010913848876953125, PT ;  /* 0x41102cb40600780b */ /* 0x000fe20003f06200 */
[C---:B------:R-:W-:Y:S01]  /*0110*/  FFMA R10, R11.reuse, R10, -0.052303962409496307373 ;  /* 0xbd563cae0b0a7423 */ /* 0x040fe2000000000a */
[----:B------:R-:W0:Y:S02]  /*0120*/  MUFU.EX2 R0, R0 ;  /* 0x0000000000007308 */ /* 0x000e240000000800 */
[----:B0-----:R-:W-:Y:S01]  /*0130*/  FADD R8, R0, 1 ;  /* 0x3f80000000087421 */ /* 0x001fe20000000000 */
[----:B------:R-:W-:-:S04]  /*0140*/  FFMA R0, R11, R10, 0.1331529766321182251 ;  /* 0x3e0859410b007423 */ /* 0x000fc8000000000a */
[C---:B------:R-:W-:Y:S01]  /*0150*/  FFMA R0, R11.reuse, R0, -0.33332768082618713379 ;  /* 0xbeaaa9ed0b007423 */ /* 0x040fe20000000000 */
[----:B------:R-:W0:Y:S03]  /*0160*/  MUFU.RCP R8, R8 ;  /* 0x0000000800087308 */ /* 0x000e260000001000 */
[----:B------:R-:W-:Y:S01]  /*0170*/  FFMA R11, R11, R0, RZ ;  /* 0x000000000b0b7223 */ /* 0x000fe200000000ff */
[----:B0-----:R-:W-:-:S05]  /*0180*/  FFMA R9, R8, -2, R9 ;  /* 0xc000000008097823 */ /* 0x001fca0000000009 */
[----:B------:R-:W-:-:S04]  /*0190*/  FSEL R9, R9, 1, !P0 ;  /* 0x3f80000009097808 */ /* 0x000fc80004000000 */
[--C-:B------:R-:W-:Y:S01]  /*01a0*/  LOP3.LUT R9, R9, 0x80000000, R6.reuse, 0xb8, !PT ;  /* 0x8000000009097812 */ /* 0x100fe200078eb806 */
[----:B------:R-:W-:-:S05]  /*01b0*/  @!P1 FFMA R9, R6, R11, R6 ;  /* 0x0000000b06099223 */ /* 0x000fca0000000006 */
[----:B------:R-:W-:Y:S01]  /*01c0*/  STG.E desc[UR4][R2.64], R9 ;  /* 0x0000000902007986 */ /* 0x000fe2000c101904 */
[----:B------:R-:W-:Y:S05]  /*01d0*/  EXIT ;  /* 0x000000000000794d */ /* 0x000fea0003800000 */
.L_x_0:
[----:B------:R-:W-:-:S00]  /*01e0*/  BRA `(.L_x_0) ;  /* 0xfffffffc00fc7947 */ /* 0x000fc0000383ffff */
[----:B------:R-:W-:-:S00]  /*01f0*/  NOP ;  /* 0x0000000000007918 */ /* 0x000fc00000000000 */
        /* <DEDUP_REMOVED lines=8> */
.L_x_1:


//--------------------- .nv.shared.reserved.0     --------------------------
	.section	.nv.shared.reserved.0,"aw",@nobits
	.weak		__nv_reservedSMEM_offset_0_alias
	.size		__nv_reservedSMEM_offset_0_alias, 0, 64
	.other		__nv_reservedSMEM_offset_0_alias,@"STO_CUDA_RESERVED_SHARED STV_DEFAULT"
__nv_reservedSMEM_offset_0_alias:
	.zero		0
	.zero		64


//--------------------- .nv.constant0._Z10naive_tanhPfS_ --------------------------
	.section	.nv.constant0._Z10naive_tanhPfS_,"a",@progbits
	.sectionflags	@""
	.align	4
.nv.constant0._Z10naive_tanhPfS_:
	.zero		912


//--------------------- SYMBOLS --------------------------

	.type		.nv.reservedSmem.offset0,@object
	.size		.nv.reservedSmem.offset0,0x4
